//
// Generated by NVIDIA NVVM Compiler
//
// Compiler Build ID: CL-36424714
// Cuda compilation tools, release 13.0, V13.0.88
// Based on NVVM 20.0.0
//

.version 9.0
.target sm_100
.address_size 64

	// .globl	_Z10dotProdGPUPiS_S_i
.extern .shared .align 16 .b8 sdata[];

.visible .entry _Z10dotProdGPUPiS_S_i(
	.param .u64 .ptr .align 1 _Z10dotProdGPUPiS_S_i_param_0,
	.param .u64 .ptr .align 1 _Z10dotProdGPUPiS_S_i_param_1,
	.param .u64 .ptr .align 1 _Z10dotProdGPUPiS_S_i_param_2,
	.param .u32 _Z10dotProdGPUPiS_S_i_param_3
)
{
	.reg .pred 	%p<2>;
	.reg .b32 	%r<9>;
	.reg .b64 	%rd<11>;

	ld.param.u64 	%rd1, [_Z10dotProdGPUPiS_S_i_param_0];
	ld.param.u64 	%rd2, [_Z10dotProdGPUPiS_S_i_param_1];
	ld.param.u64 	%rd3, [_Z10dotProdGPUPiS_S_i_param_2];
	ld.param.u32 	%r2, [_Z10dotProdGPUPiS_S_i_param_3];
	mov.u32 	%r3, %tid.x;
	mov.u32 	%r4, %ctaid.x;
	mov.u32 	%r5, %ntid.x;
	mad.lo.s32 	%r1, %r4, %r5, %r3;
	setp.ge.s32 	%p1, %r1, %r2;
	@%p1 bra 	$L__BB0_2;
	cvta.to.global.u64 	%rd4, %rd1;
	cvta.to.global.u64 	%rd5, %rd2;
	cvta.to.global.u64 	%rd6, %rd3;
	mul.wide.s32 	%rd7, %r1, 4;
	add.s64 	%rd8, %rd4, %rd7;
	ld.global.u32 	%r6, [%rd8];
	add.s64 	%rd9, %rd5, %rd7;
	ld.global.u32 	%r7, [%rd9];
	mul.lo.s32 	%r8, %r7, %r6;
	add.s64 	%rd10, %rd6, %rd7;
	st.global.u32 	[%rd10], %r8;
$L__BB0_2:
	ret;

}
	// .globl	_Z16dotProdGPUSharedPiS_i
.visible .entry _Z16dotProdGPUSharedPiS_i(
	.param .u64 .ptr .align 1 _Z16dotProdGPUSharedPiS_i_param_0,
	.param .u64 .ptr .align 1 _Z16dotProdGPUSharedPiS_i_param_1,
	.param .u32 _Z16dotProdGPUSharedPiS_i_param_2
)
{
	.reg .pred 	%p<2>;
	.reg .b32 	%r<12>;
	.reg .b64 	%rd<8>;

	ld.param.u64 	%rd1, [_Z16dotProdGPUSharedPiS_i_param_0];
	ld.param.u64 	%rd2, [_Z16dotProdGPUSharedPiS_i_param_1];
	ld.param.u32 	%r3, [_Z16dotProdGPUSharedPiS_i_param_2];
	mov.u32 	%r1, %tid.x;
	mov.u32 	%r4, %ctaid.x;
	mov.u32 	%r5, %ntid.x;
	mad.lo.s32 	%r2, %r4, %r5, %r1;
	setp.ge.s32 	%p1, %r2, %r3;
	@%p1 bra 	$L__BB1_2;
	cvta.to.global.u64 	%rd3, %rd1;
	cvta.to.global.u64 	%rd4, %rd2;
	mul.wide.s32 	%rd5, %r2, 4;
	add.s64 	%rd6, %rd3, %rd5;
	ld.global.nc.u32 	%r6, [%rd6];
	add.s64 	%rd7, %rd4, %rd5;
	ld.global.nc.u32 	%r7, [%rd7];
	add.s32 	%r8, %r7, %r6;
	shl.b32 	%r9, %r1, 2;
	mov.u32 	%r10, sdata;
	add.s32 	%r11, %r10, %r9;
	st.shared.u32 	[%r11], %r8;
$L__BB1_2:
	ret;

}
	// .globl	_Z17dotProdGPUShared1PiS_S_i
.visible .entry _Z17dotProdGPUShared1PiS_S_i(
	.param .u64 .ptr .align 1 _Z17dotProdGPUShared1PiS_S_i_param_0,
	.param .u64 .ptr .align 1 _Z17dotProdGPUShared1PiS_S_i_param_1,
	.param .u64 .ptr .align 1 _Z17dotProdGPUShared1PiS_S_i_param_2,
	.param .u32 _Z17dotProdGPUShared1PiS_S_i_param_3
)
{
	.reg .pred 	%p<6>;
	.reg .b32 	%r<24>;
	.reg .b64 	%rd<12>;

	ld.param.u64 	%rd1, [_Z17dotProdGPUShared1PiS_S_i_param_0];
	ld.param.u64 	%rd2, [_Z17dotProdGPUShared1PiS_S_i_param_1];
	ld.param.u64 	%rd3, [_Z17dotProdGPUShared1PiS_S_i_param_2];
	ld.param.u32 	%r8, [_Z17dotProdGPUShared1PiS_S_i_param_3];
	mov.u32 	%r1, %tid.x;
	mov.u32 	%r2, %ctaid.x;
	mov.u32 	%r3, %ntid.x;
	mad.lo.s32 	%r4, %r2, %r3, %r1;
	setp.ge.u32 	%p1, %r4, %r8;
	shl.b32 	%r9, %r1, 2;
	mov.u32 	%r10, sdata;
	add.s32 	%r5, %r10, %r9;
	@%p1 bra 	$L__BB2_2;
	cvta.to.global.u64 	%rd4, %rd1;
	cvta.to.global.u64 	%rd5, %rd2;
	mul.wide.u32 	%rd6, %r4, 4;
	add.s64 	%rd7, %rd4, %rd6;
	ld.global.u32 	%r11, [%rd7];
	add.s64 	%rd8, %rd5, %rd6;
	ld.global.u32 	%r12, [%rd8];
	mul.lo.s32 	%r13, %r12, %r11;
	st.shared.u32 	[%r5], %r13;
$L__BB2_2:
	bar.sync 	0;
	setp.lt.u32 	%p2, %r3, 2;
	@%p2 bra 	$L__BB2_7;
	mov.b32 	%r23, 1;
$L__BB2_4:
	shl.b32 	%r7, %r23, 1;
	add.s32 	%r15, %r7, -1;
	and.b32  	%r16, %r15, %r1;
	setp.ne.s32 	%p3, %r16, 0;
	@%p3 bra 	$L__BB2_6;
	shl.b32 	%r17, %r23, 2;
	add.s32 	%r18, %r5, %r17;
	ld.shared.u32 	%r19, [%r18];
	ld.shared.u32 	%r20, [%r5];
	add.s32 	%r21, %r20, %r19;
	st.shared.u32 	[%r5], %r21;
$L__BB2_6:
	bar.sync 	0;
	setp.lt.u32 	%p4, %r7, %r3;
	mov.u32 	%r23, %r7;
	@%p4 bra 	$L__BB2_4;
$L__BB2_7:
	setp.ne.s32 	%p5, %r1, 0;
	@%p5 bra 	$L__BB2_9;
	ld.shared.u32 	%r22, [sdata];
	cvta.to.global.u64 	%rd9, %rd3;
	mul.wide.u32 	%rd10, %r2, 4;
	add.s64 	%rd11, %rd9, %rd10;
	st.global.u32 	[%rd11], %r22;
$L__BB2_9:
	ret;

}
	// .globl	_Z17dotProdGPUShared2PiS_S_i
.visible .entry _Z17dotProdGPUShared2PiS_S_i(
	.param .u64 .ptr .align 1 _Z17dotProdGPUShared2PiS_S_i_param_0,
	.param .u64 .ptr .align 1 _Z17dotProdGPUShared2PiS_S_i_param_1,
	.param .u64 .ptr .align 1 _Z17dotProdGPUShared2PiS_S_i_param_2,
	.param .u32 _Z17dotProdGPUShared2PiS_S_i_param_3
)
{
	.reg .pred 	%p<6>;
	.reg .b32 	%r<21>;
	.reg .b64 	%rd<12>;

	ld.param.u64 	%rd1, [_Z17dotProdGPUShared2PiS_S_i_param_0];
	ld.param.u64 	%rd2, [_Z17dotProdGPUShared2PiS_S_i_param_1];
	ld.param.u64 	%rd3, [_Z17dotProdGPUShared2PiS_S_i_param_2];
	ld.param.u32 	%r8, [_Z17dotProdGPUShared2PiS_S_i_param_3];
	mov.u32 	%r1, %tid.x;
	mov.u32 	%r2, %ctaid.x;
	mov.u32 	%r20, %ntid.x;
	mad.lo.s32 	%r4, %r2, %r20, %r1;
	setp.ge.u32 	%p1, %r4, %r8;
	shl.b32 	%r9, %r1, 2;
	mov.u32 	%r10, sdata;
	add.s32 	%r5, %r10, %r9;
	@%p1 bra 	$L__BB3_2;
	cvta.to.global.u64 	%rd4, %rd1;
	cvta.to.global.u64 	%rd5, %rd2;
	mul.wide.u32 	%rd6, %r4, 4;
	add.s64 	%rd7, %rd4, %rd6;
	ld.global.u32 	%r11, [%rd7];
	add.s64 	%rd8, %rd5, %rd6;
	ld.global.u32 	%r12, [%rd8];
	mul.lo.s32 	%r13, %r12, %r11;
	st.shared.u32 	[%r5], %r13;
$L__BB3_2:
	bar.sync 	0;
	setp.lt.u32 	%p2, %r20, 2;
	@%p2 bra 	$L__BB3_6;
$L__BB3_3:
	shr.u32 	%r7, %r20, 1;
	setp.ge.u32 	%p3, %r1, %r7;
	@%p3 bra 	$L__BB3_5;
	shl.b32 	%r14, %r7, 2;
	add.s32 	%r15, %r5, %r14;
	ld.shared.u32 	%r16, [%r15];
	ld.shared.u32 	%r17, [%r5];
	add.s32 	%r18, %r17, %r16;
	st.shared.u32 	[%r5], %r18;
$L__BB3_5:
	bar.sync 	0;
	setp.gt.u32 	%p4, %r20, 3;
	mov.u32 	%r20, %r7;
	@%p4 bra 	$L__BB3_3;
$L__BB3_6:
	setp.ne.s32 	%p5, %r1, 0;
	@%p5 bra 	$L__BB3_8;
	ld.shared.u32 	%r19, [sdata];
	cvta.to.global.u64 	%rd9, %rd3;
	mul.wide.u32 	%rd10, %r2, 4;
	add.s64 	%rd11, %rd9, %rd10;
	st.global.u32 	[%rd11], %r19;
$L__BB3_8:
	ret;

}
	// .globl	_Z7reduce1PiS_
.visible .entry _Z7reduce1PiS_(
	.param .u64 .ptr .align 1 _Z7reduce1PiS__param_0,
	.param .u64 .ptr .align 1 _Z7reduce1PiS__param_1
)
{
	.reg .pred 	%p<5>;
	.reg .b32 	%r<21>;
	.reg .b64 	%rd<9>;

	ld.param.u64 	%rd2, [_Z7reduce1PiS__param_0];
	ld.param.u64 	%rd1, [_Z7reduce1PiS__param_1];
	cvta.to.global.u64 	%rd3, %rd2;
	mov.u32 	%r1, %tid.x;
	mov.u32 	%r2, %ctaid.x;
	mov.u32 	%r3, %ntid.x;
	mad.lo.s32 	%r7, %r2, %r3, %r1;
	mul.wide.u32 	%rd4, %r7, 4;
	add.s64 	%rd5, %rd3, %rd4;
	ld.global.u32 	%r8, [%rd5];
	shl.b32 	%r9, %r1, 2;
	mov.u32 	%r10, sdata;
	add.s32 	%r4, %r10, %r9;
	st.shared.u32 	[%r4], %r8;
	bar.sync 	0;
	setp.lt.u32 	%p1, %r3, 2;
	@%p1 bra 	$L__BB4_5;
	mov.b32 	%r20, 1;
$L__BB4_2:
	shl.b32 	%r6, %r20, 1;
	add.s32 	%r12, %r6, -1;
	and.b32  	%r13, %r12, %r1;
	setp.ne.s32 	%p2, %r13, 0;
	@%p2 bra 	$L__BB4_4;
	shl.b32 	%r14, %r20, 2;
	add.s32 	%r15, %r4, %r14;
	ld.shared.u32 	%r16, [%r15];
	ld.shared.u32 	%r17, [%r4];
	add.s32 	%r18, %r17, %r16;
	st.shared.u32 	[%r4], %r18;
$L__BB4_4:
	bar.sync 	0;
	setp.lt.u32 	%p3, %r6, %r3;
	mov.u32 	%r20, %r6;
	@%p3 bra 	$L__BB4_2;
$L__BB4_5:
	setp.ne.s32 	%p4, %r1, 0;
	@%p4 bra 	$L__BB4_7;
	ld.shared.u32 	%r19, [sdata];
	cvta.to.global.u64 	%rd6, %rd1;
	mul.wide.u32 	%rd7, %r2, 4;
	add.s64 	%rd8, %rd6, %rd7;
	st.global.u32 	[%rd8], %r19;
$L__BB4_7:
	ret;

}
	// .globl	_Z7reduce2PiS_
.visible .entry _Z7reduce2PiS_(
	.param .u64 .ptr .align 1 _Z7reduce2PiS__param_0,
	.param .u64 .ptr .align 1 _Z7reduce2PiS__param_1
)
{
	.reg .pred 	%p<5>;
	.reg .b32 	%r<18>;
	.reg .b64 	%rd<9>;

	ld.param.u64 	%rd2, [_Z7reduce2PiS__param_0];
	ld.param.u64 	%rd1, [_Z7reduce2PiS__param_1];
	cvta.to.global.u64 	%rd3, %rd2;
	mov.u32 	%r1, %tid.x;
	mov.u32 	%r2, %ctaid.x;
	mov.u32 	%r17, %ntid.x;
	mad.lo.s32 	%r7, %r2, %r17, %r1;
	mul.wide.u32 	%rd4, %r7, 4;
	add.s64 	%rd5, %rd3, %rd4;
	ld.global.u32 	%r8, [%rd5];
	shl.b32 	%r9, %r1, 2;
	mov.u32 	%r10, sdata;
	add.s32 	%r4, %r10, %r9;
	st.shared.u32 	[%r4], %r8;
	bar.sync 	0;
	setp.lt.u32 	%p1, %r17, 2;
	@%p1 bra 	$L__BB5_4;
$L__BB5_1:
	shr.u32 	%r6, %r17, 1;
	setp.ge.u32 	%p2, %r1, %r6;
	@%p2 bra 	$L__BB5_3;
	shl.b32 	%r11, %r6, 2;
	add.s32 	%r12, %r4, %r11;
	ld.shared.u32 	%r13, [%r12];
	ld.shared.u32 	%r14, [%r4];
	add.s32 	%r15, %r14, %r13;
	st.shared.u32 	[%r4], %r15;
$L__BB5_3:
	bar.sync 	0;
	setp.gt.u32 	%p3, %r17, 3;
	mov.u32 	%r17, %r6;
	@%p3 bra 	$L__BB5_1;
$L__BB5_4:
	setp.ne.s32 	%p4, %r1, 0;
	@%p4 bra 	$L__BB5_6;
	ld.shared.u32 	%r16, [sdata];
	cvta.to.global.u64 	%rd6, %rd1;
	mul.wide.u32 	%rd7, %r2, 4;
	add.s64 	%rd8, %rd6, %rd7;
	st.global.u32 	[%rd8], %r16;
$L__BB5_6:
	ret;

}


// ===== COMPILED SASS (sm_100) =====

	.target	sm_100

	.elftype	@"ET_EXEC"


//--------------------- .note.nv.tkinfo           --------------------------
	.section	.note.nv.tkinfo,"",@"SHT_NOTE"
	.sectionflags	@"SHF_NOTE_NV_TKINFO"
	.tkinfo
        /*0018*/ 	.word	0x00000002
        /*0030*/ 	.string	""
        /*0030*/ 	.string	"ptxas"
        /*0030*/ 	.string	"Cuda compilation tools, release 13.0, V13.0.88"
        /*0030*/ 	.string	"Build cuda_13.0.r13.0/compiler.36424714_0"
        /*0030*/ 	.string	"-arch sm_100 -m 64 "



//--------------------- .note.nv.cuinfo           --------------------------
	.section	.note.nv.cuinfo,"",@"SHT_NOTE"
	.sectionflags	@"SHF_NOTE_NV_CUINFO"
        /*0018*/ 	.short	0x0002
        /*001a*/ 	.short	0x0064
        /*001c*/ 	.short	0x0082
	.zero		2


//--------------------- .nv.info                  --------------------------
	.section	.nv.info,"",@"SHT_CUDA_INFO"
	.align	4


	//----- nvinfo : EIATTR_REGCOUNT
	.align		4
        /*0000*/ 	.byte	0x04, 0x2f
        /*0002*/ 	.short	(.L_1 - .L_0)
	.align		4
.L_0:
        /*0004*/ 	.word	index@(_Z10dotProdGPUPiS_S_i)
        /*0008*/ 	.word	0x0000000c


	//----- nvinfo : EIATTR_FRAME_SIZE
	.align		4
.L_1:
        /*000c*/ 	.byte	0x04, 0x11
        /*000e*/ 	.short	(.L_3 - .L_2)
	.align		4
.L_2:
        /*0010*/ 	.word	index@(_Z10dotProdGPUPiS_S_i)
        /*0014*/ 	.word	0x00000000


	//----- nvinfo : EIATTR_REGCOUNT
	.align		4
.L_3:
        /*0018*/ 	.byte	0x04, 0x2f
        /*001a*/ 	.short	(.L_5 - .L_4)
	.align		4
.L_4:
        /*001c*/ 	.word	index@(_Z16dotProdGPUSharedPiS_i)
        /*0020*/ 	.word	0x0000000a


	//----- nvinfo : EIATTR_FRAME_SIZE
	.align		4
.L_5:
        /*0024*/ 	.byte	0x04, 0x11
        /*0026*/ 	.short	(.L_7 - .L_6)
	.align		4
.L_6:
        /*0028*/ 	.word	index@(_Z16dotProdGPUSharedPiS_i)
        /*002c*/ 	.word	0x00000000


	//----- nvinfo : EIATTR_REGCOUNT
	.align		4
.L_7:
        /*0030*/ 	.byte	0x04, 0x2f
        /*0032*/ 	.short	(.L_9 - .L_8)
	.align		4
.L_8:
        /*0034*/ 	.word	index@(_Z17dotProdGPUShared1PiS_S_i)
        /*0038*/ 	.word	0x0000000c


	//----- nvinfo : EIATTR_FRAME_SIZE
	.align		4
.L_9:
        /*003c*/ 	.byte	0x04, 0x11
        /*003e*/ 	.short	(.L_11 - .L_10)
	.align		4
.L_10:
        /*0040*/ 	.word	index@(_Z17dotProdGPUShared1PiS_S_i)
        /*0044*/ 	.word	0x00000000


	//----- nvinfo : EIATTR_REGCOUNT
	.align		4
.L_11:
        /*0048*/ 	.byte	0x04, 0x2f
        /*004a*/ 	.short	(.L_13 - .L_12)
	.align		4
.L_12:
        /*004c*/ 	.word	index@(_Z17dotProdGPUShared2PiS_S_i)
        /*0050*/ 	.word	0x0000000c


	//----- nvinfo : EIATTR_FRAME_SIZE
	.align		4
.L_13:
        /*0054*/ 	.byte	0x04, 0x11
        /*0056*/ 	.short	(.L_15 - .L_14)
	.align		4
.L_14:
        /*0058*/ 	.word	index@(_Z17dotProdGPUShared2PiS_S_i)
        /*005c*/ 	.word	0x00000000


	//----- nvinfo : EIATTR_REGCOUNT
	.align		4
.L_15:
        /*0060*/ 	.byte	0x04, 0x2f
        /*0062*/ 	.short	(.L_17 - .L_16)
	.align		4
.L_16:
        /*0064*/ 	.word	index@(_Z7reduce1PiS_)
        /*0068*/ 	.word	0x0000000b


	//----- nvinfo : EIATTR_FRAME_SIZE
	.align		4
.L_17:
        /*006c*/ 	.byte	0x04, 0x11
        /*006e*/ 	.short	(.L_19 - .L_18)
	.align		4
.L_18:
        /*0070*/ 	.word	index@(_Z7reduce1PiS_)
        /*0074*/ 	.word	0x00000000


	//----- nvinfo : EIATTR_REGCOUNT
	.align		4
.L_19:
        /*0078*/ 	.byte	0x04, 0x2f
        /*007a*/ 	.short	(.L_21 - .L_20)
	.align		4
.L_20:
        /*007c*/ 	.word	index@(_Z7reduce2PiS_)
        /*0080*/ 	.word	0x0000000b


	//----- nvinfo : EIATTR_FRAME_SIZE
	.align		4
.L_21:
        /*0084*/ 	.byte	0x04, 0x11
        /*0086*/ 	.short	(.L_23 - .L_22)
	.align		4
.L_22:
        /*0088*/ 	.word	index@(_Z7reduce2PiS_)
        /*008c*/ 	.word	0x00000000


	//----- nvinfo : EIATTR_MIN_STACK_SIZE
	.align		4
.L_23:
        /*0090*/ 	.byte	0x04, 0x12
        /*0092*/ 	.short	(.L_25 - .L_24)
	.align		4
.L_24:
        /*0094*/ 	.word	index@(_Z7reduce2PiS_)
        /*0098*/ 	.word	0x00000000


	//----- nvinfo : EIATTR_MIN_STACK_SIZE
	.align		4
.L_25:
        /*009c*/ 	.byte	0x04, 0x12
        /*009e*/ 	.short	(.L_27 - .L_26)
	.align		4
.L_26:
        /*00a0*/ 	.word	index@(_Z7reduce1PiS_)
        /*00a4*/ 	.word	0x00000000


	//----- nvinfo : EIATTR_MIN_STACK_SIZE
	.align		4
.L_27:
        /*00a8*/ 	.byte	0x04, 0x12
        /*00aa*/ 	.short	(.L_29 - .L_28)
	.align		4
.L_28:
        /*00ac*/ 	.word	index@(_Z17dotProdGPUShared2PiS_S_i)
        /*00b0*/ 	.word	0x00000000


	//----- nvinfo : EIATTR_MIN_STACK_SIZE
	.align		4
.L_29:
        /*00b4*/ 	.byte	0x04, 0x12
        /*00b6*/ 	.short	(.L_31 - .L_30)
	.align		4
.L_30:
        /*00b8*/ 	.word	index@(_Z17dotProdGPUShared1PiS_S_i)
        /*00bc*/ 	.word	0x00000000


	//----- nvinfo : EIATTR_MIN_STACK_SIZE
	.align		4
.L_31:
        /*00c0*/ 	.byte	0x04, 0x12
        /*00c2*/ 	.short	(.L_33 - .L_32)
	.align		4
.L_32:
        /*00c4*/ 	.word	index@(_Z16dotProdGPUSharedPiS_i)
        /*00c8*/ 	.word	0x00000000


	//----- nvinfo : EIATTR_MIN_STACK_SIZE
	.align		4
.L_33:
        /*00cc*/ 	.byte	0x04, 0x12
        /*00ce*/ 	.short	(.L_35 - .L_34)
	.align		4
.L_34:
        /*00d0*/ 	.word	index@(_Z10dotProdGPUPiS_S_i)
        /*00d4*/ 	.word	0x00000000
.L_35:


//--------------------- .nv.compat                --------------------------
	.section	.nv.compat,"",@"SHT_CUDA_COMPAT_INFO"
	.align	4
        /*0000*/ 	.byte	0x02, 0x09, 0x00, 0x00, 0x02, 0x02, 0x01, 0x00, 0x02, 0x05, 0x05, 0x00, 0x03, 0x07, 0x01, 0x01
        /*0010*/ 	.byte	0x02, 0x03, 0x00, 0x00, 0x02, 0x06, 0x01, 0x00, 0x04, 0x0b, 0x08, 0x00, 0x09, 0x00, 0x00, 0x00
        /*0020*/ 	.byte	0x00, 0x00, 0x00, 0x00


//--------------------- .nv.info._Z7reduce2PiS_   --------------------------
	.section	.nv.info._Z7reduce2PiS_,"",@"SHT_CUDA_INFO"
	.sectionflags	@""
	.align	4


	//----- nvinfo : EIATTR_CUDA_API_VERSION
	.align		4
        /*0000*/ 	.byte	0x04, 0x37
        /*0002*/ 	.short	(.L_37 - .L_36)
.L_36:
        /*0004*/ 	.word	0x00000082


	//----- nvinfo : EIATTR_KPARAM_INFO
	.align		4
.L_37:
        /*0008*/ 	.byte	0x04, 0x17
        /*000a*/ 	.short	(.L_39 - .L_38)
.L_38:
        /*000c*/ 	.word	0x00000000
        /*0010*/ 	.short	0x0001
        /*0012*/ 	.short	0x0008
        /*0014*/ 	.byte	0x00, 0xf5, 0x21, 0x00


	//----- nvinfo : EIATTR_KPARAM_INFO
	.align		4
.L_39:
        /*0018*/ 	.byte	0x04, 0x17
        /*001a*/ 	.short	(.L_41 - .L_40)
.L_40:
        /*001c*/ 	.word	0x00000000
        /*0020*/ 	.short	0x0000
        /*0022*/ 	.short	0x0000
        /*0024*/ 	.byte	0x00, 0xf5, 0x21, 0x00


	//----- nvinfo : EIATTR_SPARSE_MMA_MASK
	.align		4
.L_41:
        /*0028*/ 	.byte	0x03, 0x50
        /*002a*/ 	.short	0x0000


	//----- nvinfo : EIATTR_MAXREG_COUNT
	.align		4
        /*002c*/ 	.byte	0x03, 0x1b
        /*002e*/ 	.short	0x00ff


	//----- nvinfo : EIATTR_NUM_BARRIERS
	.align		4
        /*0030*/ 	.byte	0x02, 0x4c
        /*0032*/ 	.byte	0x01
	.zero		1


	//----- nvinfo : EIATTR_MERCURY_ISA_VERSION
	.align		4
        /*0034*/ 	.byte	0x03, 0x5f
        /*0036*/ 	.short	0x0101


	//----- nvinfo : EIATTR_VRC_CTA_INIT_COUNT
	.align		4
        /*0038*/ 	.byte	0x02, 0x4a
	.zero		1
	.zero		1


	//----- nvinfo : EIATTR_EXIT_INSTR_OFFSETS
	.align		4
        /*003c*/ 	.byte	0x04, 0x1c
        /*003e*/ 	.short	(.L_43 - .L_42)


	//   ....[0]....
.L_42:
        /*0040*/ 	.word	0x000001e0


	//   ....[1]....
        /*0044*/ 	.word	0x00000260


	//----- nvinfo : EIATTR_CBANK_PARAM_SIZE
	.align		4
.L_43:
        /*0048*/ 	.byte	0x03, 0x19
        /*004a*/ 	.short	0x0010


	//----- nvinfo : EIATTR_PARAM_CBANK
	.align		4
        /*004c*/ 	.byte	0x04, 0x0a
        /*004e*/ 	.short	(.L_45 - .L_44)
	.align		4
.L_44:
        /*0050*/ 	.word	index@(.nv.constant0._Z7reduce2PiS_)
        /*0054*/ 	.short	0x0380
        /*0056*/ 	.short	0x0010


	//----- nvinfo : EIATTR_SW_WAR
	.align		4
.L_45:
        /*0058*/ 	.byte	0x04, 0x36
        /*005a*/ 	.short	(.L_47 - .L_46)
.L_46:
        /*005c*/ 	.word	0x00000008
.L_47:


//--------------------- .nv.info._Z7reduce1PiS_   --------------------------
	.section	.nv.info._Z7reduce1PiS_,"",@"SHT_CUDA_INFO"
	.sectionflags	@""
	.align	4


	//----- nvinfo : EIATTR_CUDA_API_VERSION
	.align		4
        /*0000*/ 	.byte	0x04, 0x37
        /*0002*/ 	.short	(.L_49 - .L_48)
.L_48:
        /*0004*/ 	.word	0x00000082


	//----- nvinfo : EIATTR_KPARAM_INFO
	.align		4
.L_49:
        /*0008*/ 	.byte	0x04, 0x17
        /*000a*/ 	.short	(.L_51 - .L_50)
.L_50:
        /*000c*/ 	.word	0x00000000
        /*0010*/ 	.short	0x0001
        /*0012*/ 	.short	0x0008
        /*0014*/ 	.byte	0x00, 0xf5, 0x21, 0x00


	//----- nvinfo : EIATTR_KPARAM_INFO
	.align		4
.L_51:
        /*0018*/ 	.byte	0x04, 0x17
        /*001a*/ 	.short	(.L_53 - .L_52)
.L_52:
        /*001c*/ 	.word	0x00000000
        /*0020*/ 	.short	0x0000
        /*0022*/ 	.short	0x0000
        /*0024*/ 	.byte	0x00, 0xf5, 0x21, 0x00


	//----- nvinfo : EIATTR_SPARSE_MMA_MASK
	.align		4
.L_53:
        /*0028*/ 	.byte	0x03, 0x50
        /*002a*/ 	.short	0x0000


	//----- nvinfo : EIATTR_MAXREG_COUNT
	.align		4
        /*002c*/ 	.byte	0x03, 0x1b
        /*002e*/ 	.short	0x00ff


	//----- nvinfo : EIATTR_NUM_BARRIERS
	.align		4
        /*0030*/ 	.byte	0x02, 0x4c
        /*0032*/ 	.byte	0x01
	.zero		1


	//----- nvinfo : EIATTR_MERCURY_ISA_VERSION
	.align		4
        /*0034*/ 	.byte	0x03, 0x5f
        /*0036*/ 	.short	0x0101


	//----- nvinfo : EIATTR_VRC_CTA_INIT_COUNT
	.align		4
        /*0038*/ 	.byte	0x02, 0x4a
	.zero		1
	.zero		1


	//----- nvinfo : EIATTR_EXIT_INSTR_OFFSETS
	.align		4
        /*003c*/ 	.byte	0x04, 0x1c
        /*003e*/ 	.short	(.L_55 - .L_54)


	//   ....[0]....
.L_54:
        /*0040*/ 	.word	0x000001f0


	//   ....[1]....
        /*0044*/ 	.word	0x00000270


	//----- nvinfo : EIATTR_CBANK_PARAM_SIZE
	.align		4
.L_55:
        /*0048*/ 	.byte	0x03, 0x19
        /*004a*/ 	.short	0x0010


	//----- nvinfo : EIATTR_PARAM_CBANK
	.align		4
        /*004c*/ 	.byte	0x04, 0x0a
        /*004e*/ 	.short	(.L_57 - .L_56)
	.align		4
.L_56:
        /*0050*/ 	.word	index@(.nv.constant0._Z7reduce1PiS_)
        /*0054*/ 	.short	0x0380
        /*0056*/ 	.short	0x0010


	//----- nvinfo : EIATTR_SW_WAR
	.align		4
.L_57:
        /*0058*/ 	.byte	0x04, 0x36
        /*005a*/ 	.short	(.L_59 - .L_58)
.L_58:
        /*005c*/ 	.word	0x00000008
.L_59:


//--------------------- .nv.info._Z17dotProdGPUShared2PiS_S_i --------------------------
	.section	.nv.info._Z17dotProdGPUShared2PiS_S_i,"",@"SHT_CUDA_INFO"
	.sectionflags	@""
	.align	4


	//----- nvinfo : EIATTR_CUDA_API_VERSION
	.align		4
        /*0000*/ 	.byte	0x04, 0x37
        /*0002*/ 	.short	(.L_61 - .L_60)
.L_60:
        /*0004*/ 	.word	0x00000082


	//----- nvinfo : EIATTR_KPARAM_INFO
	.align		4
.L_61:
        /*0008*/ 	.byte	0x04, 0x17
        /*000a*/ 	.short	(.L_63 - .L_62)
.L_62:
        /*000c*/ 	.word	0x00000000
        /*0010*/ 	.short	0x0003
        /*0012*/ 	.short	0x0018
        /*0014*/ 	.byte	0x00, 0xf0, 0x11, 0x00


	//----- nvinfo : EIATTR_KPARAM_INFO
	.align		4
.L_63:
        /*0018*/ 	.byte	0x04, 0x17
        /*001a*/ 	.short	(.L_65 - .L_64)
.L_64:
        /*001c*/ 	.word	0x00000000
        /*0020*/ 	.short	0x0002
        /*0022*/ 	.short	0x0010
        /*0024*/ 	.byte	0x00, 0xf5, 0x21, 0x00


	//----- nvinfo : EIATTR_KPARAM_INFO
	.align		4
.L_65:
        /*0028*/ 	.byte	0x04, 0x17
        /*002a*/ 	.short	(.L_67 - .L_66)
.L_66:
        /*002c*/ 	.word	0x00000000
        /*0030*/ 	.short	0x0001
        /*0032*/ 	.short	0x0008
        /*0034*/ 	.byte	0x00, 0xf5, 0x21, 0x00


	//----- nvinfo : EIATTR_KPARAM_INFO
	.align		4
.L_67:
        /*0038*/ 	.byte	0x04, 0x17
        /*003a*/ 	.short	(.L_69 - .L_68)
.L_68:
        /*003c*/ 	.word	0x00000000
        /*0040*/ 	.short	0x0000
        /*0042*/ 	.short	0x0000
        /*0044*/ 	.byte	0x00, 0xf5, 0x21, 0x00


	//----- nvinfo : EIATTR_SPARSE_MMA_MASK
	.align		4
.L_69:
        /*0048*/ 	.byte	0x03, 0x50
        /*004a*/ 	.short	0x0000


	//----- nvinfo : EIATTR_MAXREG_COUNT
	.align		4
        /*004c*/ 	.byte	0x03, 0x1b
        /*004e*/ 	.short	0x00ff


	//----- nvinfo : EIATTR_NUM_BARRIERS
	.align		4
        /*0050*/ 	.byte	0x02, 0x4c
        /*0052*/ 	.byte	0x01
	.zero		1


	//----- nvinfo : EIATTR_MERCURY_ISA_VERSION
	.align		4
        /*0054*/ 	.byte	0x03, 0x5f
        /*0056*/ 	.short	0x0101


	//----- nvinfo : EIATTR_VRC_CTA_INIT_COUNT
	.align		4
        /*0058*/ 	.byte	0x02, 0x4a
	.zero		1
	.zero		1


	//----- nvinfo : EIATTR_EXIT_INSTR_OFFSETS
	.align		4
        /*005c*/ 	.byte	0x04, 0x1c
        /*005e*/ 	.short	(.L_71 - .L_70)


	//   ....[0]....
.L_70:
        /*0060*/ 	.word	0x00000240


	//   ....[1]....
        /*0064*/ 	.word	0x000002c0


	//----- nvinfo : EIATTR_CBANK_PARAM_SIZE
	.align		4
.L_71:
        /*0068*/ 	.byte	0x03, 0x19
        /*006a*/ 	.short	0x001c


	//----- nvinfo : EIATTR_PARAM_CBANK
	.align		4
        /*006c*/ 	.byte	0x04, 0x0a
        /*006e*/ 	.short	(.L_73 - .L_72)
	.align		4
.L_72:
        /*0070*/ 	.word	index@(.nv.constant0._Z17dotProdGPUShared2PiS_S_i)
        /*0074*/ 	.short	0x0380
        /*0076*/ 	.short	0x001c


	//----- nvinfo : EIATTR_SW_WAR
	.align		4
.L_73:
        /*0078*/ 	.byte	0x04, 0x36
        /*007a*/ 	.short	(.L_75 - .L_74)
.L_74:
        /*007c*/ 	.word	0x00000008
.L_75:


//--------------------- .nv.info._Z17dotProdGPUShared1PiS_S_i --------------------------
	.section	.nv.info._Z17dotProdGPUShared1PiS_S_i,"",@"SHT_CUDA_INFO"
	.sectionflags	@""
	.align	4


	//----- nvinfo : EIATTR_CUDA_API_VERSION
	.align		4
        /*0000*/ 	.byte	0x04, 0x37
        /*0002*/ 	.short	(.L_77 - .L_76)
.L_76:
        /*0004*/ 	.word	0x00000082


	//----- nvinfo : EIATTR_KPARAM_INFO
	.align		4
.L_77:
        /*0008*/ 	.byte	0x04, 0x17
        /*000a*/ 	.short	(.L_79 - .L_78)
.L_78:
        /*000c*/ 	.word	0x00000000
        /*0010*/ 	.short	0x0003
        /*0012*/ 	.short	0x0018
        /*0014*/ 	.byte	0x00, 0xf0, 0x11, 0x00


	//----- nvinfo : EIATTR_KPARAM_INFO
	.align		4
.L_79:
        /*0018*/ 	.byte	0x04, 0x17
        /*001a*/ 	.short	(.L_81 - .L_80)
.L_80:
        /*001c*/ 	.word	0x00000000
        /*0020*/ 	.short	0x0002
        /*0022*/ 	.short	0x0010
        /*0024*/ 	.byte	0x00, 0xf5, 0x21, 0x00


	//----- nvinfo : EIATTR_KPARAM_INFO
	.align		4
.L_81:
        /*0028*/ 	.byte	0x04, 0x17
        /*002a*/ 	.short	(.L_83 - .L_82)
.L_82:
        /*002c*/ 	.word	0x00000000
        /*0030*/ 	.short	0x0001
        /*0032*/ 	.short	0x0008
        /*0034*/ 	.byte	0x00, 0xf5, 0x21, 0x00


	//----- nvinfo : EIATTR_KPARAM_INFO
	.align		4
.L_83:
        /*0038*/ 	.byte	0x04, 0x17
        /*003a*/ 	.short	(.L_85 - .L_84)
.L_84:
        /*003c*/ 	.word	0x00000000
        /*0040*/ 	.short	0x0000
        /*0042*/ 	.short	0x0000
        /*0044*/ 	.byte	0x00, 0xf5, 0x21, 0x00


	//----- nvinfo : EIATTR_SPARSE_MMA_MASK
	.align		4
.L_85:
        /*0048*/ 	.byte	0x03, 0x50
        /*004a*/ 	.short	0x0000


	//----- nvinfo : EIATTR_MAXREG_COUNT
	.align		4
        /*004c*/ 	.byte	0x03, 0x1b
        /*004e*/ 	.short	0x00ff


	//----- nvinfo : EIATTR_NUM_BARRIERS
	.align		4
        /*0050*/ 	.byte	0x02, 0x4c
        /*0052*/ 	.byte	0x01
	.zero		1


	//----- nvinfo : EIATTR_MERCURY_ISA_VERSION
	.align		4
        /*0054*/ 	.byte	0x03, 0x5f
        /*0056*/ 	.short	0x0101


	//----- nvinfo : EIATTR_VRC_CTA_INIT_COUNT
	.align		4
        /*0058*/ 	.byte	0x02, 0x4a
	.zero		1
	.zero		1


	//----- nvinfo : EIATTR_EXIT_INSTR_OFFSETS
	.align		4
        /*005c*/ 	.byte	0x04, 0x1c
        /*005e*/ 	.short	(.L_87 - .L_86)


	//   ....[0]....
.L_86:
        /*0060*/ 	.word	0x00000250


	//   ....[1]....
        /*0064*/ 	.word	0x000002d0


	//----- nvinfo : EIATTR_CBANK_PARAM_SIZE
	.align		4
.L_87:
        /*0068*/ 	.byte	0x03, 0x19
        /*006a*/ 	.short	0x001c


	//----- nvinfo : EIATTR_PARAM_CBANK
	.align		4
        /*006c*/ 	.byte	0x04, 0x0a
        /*006e*/ 	.short	(.L_89 - .L_88)
	.align		4
.L_88:
        /*0070*/ 	.word	index@(.nv.constant0._Z17dotProdGPUShared1PiS_S_i)
        /*0074*/ 	.short	0x0380
        /*0076*/ 	.short	0x001c


	//----- nvinfo : EIATTR_SW_WAR
	.align		4
.L_89:
        /*0078*/ 	.byte	0x04, 0x36
        /*007a*/ 	.short	(.L_91 - .L_90)
.L_90:
        /*007c*/ 	.word	0x00000008
.L_91:


//--------------------- .nv.info._Z16dotProdGPUSharedPiS_i --------------------------
	.section	.nv.info._Z16dotProdGPUSharedPiS_i,"",@"SHT_CUDA_INFO"
	.sectionflags	@""
	.align	4


	//----- nvinfo : EIATTR_CUDA_API_VERSION
	.align		4
        /*0000*/ 	.byte	0x04, 0x37
        /*0002*/ 	.short	(.L_93 - .L_92)
.L_92:
        /*0004*/ 	.word	0x00000082


	//----- nvinfo : EIATTR_KPARAM_INFO
	.align		4
.L_93:
        /*0008*/ 	.byte	0x04, 0x17
        /*000a*/ 	.short	(.L_95 - .L_94)
.L_94:
        /*000c*/ 	.word	0x00000000
        /*0010*/ 	.short	0x0002
        /*0012*/ 	.short	0x0010
        /*0014*/ 	.byte	0x00, 0xf0, 0x11, 0x00


	//----- nvinfo : EIATTR_KPARAM_INFO
	.align		4
.L_95:
        /*0018*/ 	.byte	0x04, 0x17
        /*001a*/ 	.short	(.L_97 - .L_96)
.L_96:
        /*001c*/ 	.word	0x00000000
        /*0020*/ 	.short	0x0001
        /*0022*/ 	.short	0x0008
        /*0024*/ 	.byte	0x00, 0xf5, 0x21, 0x00


	//----- nvinfo : EIATTR_KPARAM_INFO
	.align		4
.L_97:
        /*0028*/ 	.byte	0x04, 0x17
        /*002a*/ 	.short	(.L_99 - .L_98)
.L_98:
        /*002c*/ 	.word	0x00000000
        /*0030*/ 	.short	0x0000
        /*0032*/ 	.short	0x0000
        /*0034*/ 	.byte	0x00, 0xf5, 0x21, 0x00


	//----- nvinfo : EIATTR_SPARSE_MMA_MASK
	.align		4
.L_99:
        /*0038*/ 	.byte	0x03, 0x50
        /*003a*/ 	.short	0x0000


	//----- nvinfo : EIATTR_MAXREG_COUNT
	.align		4
        /*003c*/ 	.byte	0x03, 0x1b
        /*003e*/ 	.short	0x00ff


	//----- nvinfo : EIATTR_MERCURY_ISA_VERSION
	.align		4
        /*0040*/ 	.byte	0x03, 0x5f
        /*0042*/ 	.short	0x0101


	//----- nvinfo : EIATTR_VRC_CTA_INIT_COUNT
	.align		4
        /*0044*/ 	.byte	0x02, 0x4a
	.zero		1
	.zero		1


	//----- nvinfo : EIATTR_EXIT_INSTR_OFFSETS
	.align		4
        /*0048*/ 	.byte	0x04, 0x1c
        /*004a*/ 	.short	(.L_101 - .L_100)


	//   ....[0]....
.L_100:
        /*004c*/ 	.word	0x00000070


	//   ....[1]....
        /*0050*/ 	.word	0x00000150


	//----- nvinfo : EIATTR_CBANK_PARAM_SIZE
	.align		4
.L_101:
        /*0054*/ 	.byte	0x03, 0x19
        /*0056*/ 	.short	0x0014


	//----- nvinfo : EIATTR_PARAM_CBANK
	.align		4
        /*0058*/ 	.byte	0x04, 0x0a
        /*005a*/ 	.short	(.L_103 - .L_102)
	.align		4
.L_102:
        /*005c*/ 	.word	index@(.nv.constant0._Z16dotProdGPUSharedPiS_i)
        /*0060*/ 	.short	0x0380
        /*0062*/ 	.short	0x0014


	//----- nvinfo : EIATTR_SW_WAR
	.align		4
.L_103:
        /*0064*/ 	.byte	0x04, 0x36
        /*0066*/ 	.short	(.L_105 - .L_104)
.L_104:
        /*0068*/ 	.word	0x00000008
.L_105:


//--------------------- .nv.info._Z10dotProdGPUPiS_S_i --------------------------
	.section	.nv.info._Z10dotProdGPUPiS_S_i,"",@"SHT_CUDA_INFO"
	.sectionflags	@""
	.align	4


	//----- nvinfo : EIATTR_CUDA_API_VERSION
	.align		4
        /*0000*/ 	.byte	0x04, 0x37
        /*0002*/ 	.short	(.L_107 - .L_106)
.L_106:
        /*0004*/ 	.word	0x00000082


	//----- nvinfo : EIATTR_KPARAM_INFO
	.align		4
.L_107:
        /*0008*/ 	.byte	0x04, 0x17
        /*000a*/ 	.short	(.L_109 - .L_108)
.L_108:
        /*000c*/ 	.word	0x00000000
        /*0010*/ 	.short	0x0003
        /*0012*/ 	.short	0x0018
        /*0014*/ 	.byte	0x00, 0xf0, 0x11, 0x00


	//----- nvinfo : EIATTR_KPARAM_INFO
	.align		4
.L_109:
        /*0018*/ 	.byte	0x04, 0x17
        /*001a*/ 	.short	(.L_111 - .L_110)
.L_110:
        /*001c*/ 	.word	0x00000000
        /*0020*/ 	.short	0x0002
        /*0022*/ 	.short	0x0010
        /*0024*/ 	.byte	0x00, 0xf5, 0x21, 0x00


	//----- nvinfo : EIATTR_KPARAM_INFO
	.align		4
.L_111:
        /*0028*/ 	.byte	0x04, 0x17
        /*002a*/ 	.short	(.L_113 - .L_112)
.L_112:
        /*002c*/ 	.word	0x00000000
        /*0030*/ 	.short	0x0001
        /*0032*/ 	.short	0x0008
        /*0034*/ 	.byte	0x00, 0xf5, 0x21, 0x00


	//----- nvinfo : EIATTR_KPARAM_INFO
	.align		4
.L_113:
        /*0038*/ 	.byte	0x04, 0x17
        /*003a*/ 	.short	(.L_115 - .L_114)
.L_114:
        /*003c*/ 	.word	0x00000000
        /*0040*/ 	.short	0x0000
        /*0042*/ 	.short	0x0000
        /*0044*/ 	.byte	0x00, 0xf5, 0x21, 0x00


	//----- nvinfo : EIATTR_SPARSE_MMA_MASK
	.align		4
.L_115:
        /*0048*/ 	.byte	0x03, 0x50
        /*004a*/ 	.short	0x0000


	//----- nvinfo : EIATTR_MAXREG_COUNT
	.align		4
        /*004c*/ 	.byte	0x03, 0x1b
        /*004e*/ 	.short	0x00ff


	//----- nvinfo : EIATTR_MERCURY_ISA_VERSION
	.align		4
        /*0050*/ 	.byte	0x03, 0x5f
        /*0052*/ 	.short	0x0101


	//----- nvinfo : EIATTR_VRC_CTA_INIT_COUNT
	.align		4
        /*0054*/ 	.byte	0x02, 0x4a
	.zero		1
	.zero		1


	//----- nvinfo : EIATTR_EXIT_INSTR_OFFSETS
	.align		4
        /*0058*/ 	.byte	0x04, 0x1c
        /*005a*/ 	.short	(.L_117 - .L_116)


	//   ....[0]....
.L_116:
        /*005c*/ 	.word	0x00000070


	//   ....[1]....
        /*0060*/ 	.word	0x00000130


	//----- nvinfo : EIATTR_CBANK_PARAM_SIZE
	.align		4
.L_117:
        /*0064*/ 	.byte	0x03, 0x19
        /*0066*/ 	.short	0x001c


	//----- nvinfo : EIATTR_PARAM_CBANK
	.align		4
        /*0068*/ 	.byte	0x04, 0x0a
        /*006a*/ 	.short	(.L_119 - .L_118)
	.align		4
.L_118:
        /*006c*/ 	.word	index@(.nv.constant0._Z10dotProdGPUPiS_S_i)
        /*0070*/ 	.short	0x0380
        /*0072*/ 	.short	0x001c


	//----- nvinfo : EIATTR_SW_WAR
	.align		4
.L_119:
        /*0074*/ 	.byte	0x04, 0x36
        /*0076*/ 	.short	(.L_121 - .L_120)
.L_120:
        /*0078*/ 	.word	0x00000008
.L_121:


//--------------------- .nv.callgraph             --------------------------
	.section	.nv.callgraph,"",@"SHT_CUDA_CALLGRAPH"
	.align	4
	.sectionentsize	8
	.align		4
        /*0000*/ 	.word	0x00000000
	.align		4
        /*0004*/ 	.word	0xffffffff
	.align		4
        /*0008*/ 	.word	0x00000000
	.align		4
        /*000c*/ 	.word	0xfffffffe
	.align		4
        /*0010*/ 	.word	0x00000000
	.align		4
        /*0014*/ 	.word	0xfffffffd
	.align		4
        /*0018*/ 	.word	0x00000000
	.align		4
        /*001c*/ 	.word	0xfffffffc


//--------------------- .text._Z7reduce2PiS_      --------------------------
	.section	.text._Z7reduce2PiS_,"ax",@progbits
	.align	128
        .global         _Z7reduce2PiS_
        .type           _Z7reduce2PiS_,@function
        .size           _Z7reduce2PiS_,(.L_x_14 - _Z7reduce2PiS_)
        .other          _Z7reduce2PiS_,@"STO_CUDA_ENTRY STV_DEFAULT"
_Z7reduce2PiS_:
.text._Z7reduce2PiS_:
[----:B------:R-:W-:Y:S01]  /*0000*/  LDC R1, c[0x0][0x37c] ;  /* 0x0000df00ff017b82 */ /* 0x000fe20000000800 */
[----:B------:R-:W0:Y:S07]  /*0010*/  S2R R6, SR_TID.X ;  /* 0x0000000000067919 */ /* 0x000e2e0000002100 */
[----:B------:R-:W1:Y:S01]  /*0020*/  LDC.64 R2, c[0x0][0x380] ;  /* 0x0000e000ff027b82 */ /* 0x000e620000000a00 */
[----:B------:R-:W0:Y:S01]  /*0030*/  LDCU UR8, c[0x0][0x360] ;  /* 0x00006c00ff0877ac */ /* 0x000e220008000800 */
[----:B------:R-:W0:Y:S01]  /*0040*/  S2R R7, SR_CTAID.X ;  /* 0x0000000000077919 */ /* 0x000e220000002500 */
[----:B------:R-:W2:Y:S01]  /*0050*/  LDCU.64 UR6, c[0x0][0x358] ;  /* 0x00006b00ff0677ac */ /* 0x000ea20008000a00 */
[----:B0-----:R-:W-:-:S04]  /*0060*/  IMAD R5, R7, UR8, R6 ;  /* 0x0000000807057c24 */ /* 0x001fc8000f8e0206 */
[----:B-1----:R-:W-:-:S06]  /*0070*/  IMAD.WIDE.U32 R2, R5, 0x4, R2 ;  /* 0x0000000405027825 */ /* 0x002fcc00078e0002 */
[----:B--2---:R-:W2:Y:S01]  /*0080*/  LDG.E R2, desc[UR6][R2.64] ;  /* 0x0000000602027981 */ /* 0x004ea2000c1e1900 */
[----:B------:R-:W0:Y:S01]  /*0090*/  S2UR UR5, SR_CgaCtaId ;  /* 0x00000000000579c3 */ /* 0x000e220000008800 */
[----:B------:R-:W-:Y:S01]  /*00a0*/  UMOV UR4, 0x400 ;  /* 0x0000040000047882 */ /* 0x000fe20000000000 */
[----:B------:R-:W-:Y:S01]  /*00b0*/  UISETP.GE.U32.AND UP0, UPT, UR8, 0x2, UPT ;  /* 0x000000020800788c */ /* 0x000fe2000bf06070 */
[----:B------:R-:W-:Y:S01]  /*00c0*/  ISETP.NE.AND P0, PT, R6, RZ, PT ;  /* 0x000000ff0600720c */ /* 0x000fe20003f05270 */
[----:B0-----:R-:W-:-:S06]  /*00d0*/  ULEA UR4, UR5, UR4, 0x18 ;  /* 0x0000000405047291 */ /* 0x001fcc000f8ec0ff */
[----:B------:R-:W-:-:S05]  /*00e0*/  LEA R5, R6, UR4, 0x2 ;  /* 0x0000000406057c11 */ /* 0x000fca000f8e10ff */
[----:B--2---:R0:W-:Y:S01]  /*00f0*/  STS [R5], R2 ;  /* 0x0000000205007388 */ /* 0x0041e20000000800 */
[----:B------:R-:W-:Y:S06]  /*0100*/  BAR.SYNC.DEFER_BLOCKING 0x0 ;  /* 0x0000000000007b1d */ /* 0x000fec0000010000 */
[----:B------:R-:W-:Y:S05]  /*0110*/  BRA.U !UP0, `(.L_x_0) ;  /* 0x0000000108307547 */ /* 0x000fea000b800000 */
[----:B------:R-:W-:-:S07]  /*0120*/  IMAD.U32 R0, RZ, RZ, UR8 ;  /* 0x00000008ff007e24 */ /* 0x000fce000f8e00ff */
.L_x_1:
[----:B------:R-:W-:-:S04]  /*0130*/  SHF.R.U32.HI R8, RZ, 0x1, R0 ;  /* 0x00000001ff087819 */ /* 0x000fc80000011600 */
[----:B------:R-:W-:-:S13]  /*0140*/  ISETP.GE.U32.AND P1, PT, R6, R8, PT ;  /* 0x000000080600720c */ /* 0x000fda0003f26070 */
[----:B0-----:R-:W-:Y:S01]  /*0150*/  @!P1 IMAD R2, R8, 0x4, R5 ;  /* 0x0000000408029824 */ /* 0x001fe200078e0205 */
[----:B------:R-:W-:Y:S05]  /*0160*/  @!P1 LDS R3, [R5] ;  /* 0x0000000005039984 */ /* 0x000fea0000000800 */
[----:B------:R-:W0:Y:S02]  /*0170*/  @!P1 LDS R2, [R2] ;  /* 0x0000000002029984 */ /* 0x000e240000000800 */
[----:B0-----:R-:W-:-:S05]  /*0180*/  @!P1 IADD3 R4, PT, PT, R2, R3, RZ ;  /* 0x0000000302049210 */ /* 0x001fca0007ffe0ff */
[----:B------:R1:W-:Y:S01]  /*0190*/  @!P1 STS [R5], R4 ;  /* 0x0000000405009388 */ /* 0x0003e20000000800 */
[----:B------:R-:W-:Y:S01]  /*01a0*/  BAR.SYNC.DEFER_BLOCKING 0x0 ;  /* 0x0000000000007b1d */ /* 0x000fe20000010000 */
[----:B------:R-:W-:Y:S01]  /*01b0*/  ISETP.GT.U32.AND P1, PT, R0, 0x3, PT ;  /* 0x000000030000780c */ /* 0x000fe20003f24070 */
[----:B------:R-:W-:-:S12]  /*01c0*/  IMAD.MOV.U32 R0, RZ, RZ, R8 ;  /* 0x000000ffff007224 */ /* 0x000fd800078e0008 */
[----:B-1----:R-:W-:Y:S05]  /*01d0*/  @P1 BRA `(.L_x_1) ;  /* 0xfffffffc00d41947 */ /* 0x002fea000383ffff */
.L_x_0:
[----:B------:R-:W-:Y:S05]  /*01e0*/  @P0 EXIT ;  /* 0x000000000000094d */ /* 0x000fea0003800000 */
[----:B------:R-:W1:Y:S01]  /*01f0*/  S2UR UR5, SR_CgaCtaId ;  /* 0x00000000000579c3 */ /* 0x000e620000008800 */
[----:B------:R-:W-:-:S07]  /*0200*/  UMOV UR4, 0x400 ;  /* 0x0000040000047882 */ /* 0x000fce0000000000 */
[----:B0-----:R-:W0:Y:S01]  /*0210*/  LDC.64 R2, c[0x0][0x388] ;  /* 0x0000e200ff027b82 */ /* 0x001e220000000a00 */
[----:B-1----:R-:W-:Y:S01]  /*0220*/  ULEA UR4, UR5, UR4, 0x18 ;  /* 0x0000000405047291 */ /* 0x002fe2000f8ec0ff */
[----:B0-----:R-:W-:-:S08]  /*0230*/  IMAD.WIDE.U32 R2, R7, 0x4, R2 ;  /* 0x0000000407027825 */ /* 0x001fd000078e0002 */
[----:B------:R-:W0:Y:S04]  /*0240*/  LDS R5, [UR4] ;  /* 0x00000004ff057984 */ /* 0x000e280008000800 */
[----:B0-----:R-:W-:Y:S01]  /*0250*/  STG.E desc[UR6][R2.64], R5 ;  /* 0x0000000502007986 */ /* 0x001fe2000c101906 */
[----:B------:R-:W-:Y:S05]  /*0260*/  EXIT ;  /* 0x000000000000794d */ /* 0x000fea0003800000 */
.L_x_2:
[----:B------:R-:W-:-:S00]  /*0270*/  BRA `(.L_x_2) ;  /* 0xfffffffc00fc7947 */ /* 0x000fc0000383ffff */
[----:B------:R-:W-:-:S00]  /*0280*/  NOP ;  /* 0x0000000000007918 */ /* 0x000fc00000000000 */
[----:B------:R-:W-:-:S00]  /*0290*/  NOP ;  /* 0x0000000000007918 */ /* 0x000fc00000000000 */
[----:B------:R-:W-:-:S00]  /*02a0*/  NOP ;  /* 0x0000000000007918 */ /* 0x000fc00000000000 */
[----:B------:R-:W-:-:S00]  /*02b0*/  NOP ;  /* 0x0000000000007918 */ /* 0x000fc00000000000 */
[----:B------:R-:W-:-:S00]  /*02c0*/  NOP ;  /* 0x0000000000007918 */ /* 0x000fc00000000000 */
[----:B------:R-:W-:-:S00]  /*02d0*/  NOP ;  /* 0x0000000000007918 */ /* 0x000fc00000000000 */
[----:B------:R-:W-:-:S00]  /*02e0*/  NOP ;  /* 0x0000000000007918 */ /* 0x000fc00000000000 */
[----:B------:R-:W-:-:S00]  /*02f0*/  NOP ;  /* 0x0000000000007918 */ /* 0x000fc00000000000 */
.L_x_14:


//--------------------- .text._Z7reduce1PiS_      --------------------------
	.section	.text._Z7reduce1PiS_,"ax",@progbits
	.align	128
        .global         _Z7reduce1PiS_
        .type           _Z7reduce1PiS_,@function
        .size           _Z7reduce1PiS_,(.L_x_15 - _Z7reduce1PiS_)
        .other          _Z7reduce1PiS_,@"STO_CUDA_ENTRY STV_DEFAULT"
_Z7reduce1PiS_:
.text._Z7reduce1PiS_:
        /* <DEDUP_REMOVED lines=18> */
[----:B------:R-:W-:-:S07]  /*0120*/  IMAD.MOV.U32 R0, RZ, RZ, 0x1 ;  /* 0x00000001ff007424 */ /* 0x000fce00078e00ff */
.L_x_4:
[----:B------:R-:W-:-:S05]  /*0130*/  IMAD.SHL.U32 R8, R0, 0x2, RZ ;  /* 0x0000000200087824 */ /* 0x000fca00078e00ff */
[----:B0-----:R-:W-:-:S04]  /*0140*/  IADD3 R2, PT, PT, R8, -0x1, RZ ;  /* 0xffffffff08027810 */ /* 0x001fc80007ffe0ff */
[----:B------:R-:W-:-:S13]  /*0150*/  LOP3.LUT P1, RZ, R2, R7, RZ, 0xc0, !PT ;  /* 0x0000000702ff7212 */ /* 0x000fda000782c0ff */
[----:B------:R-:W-:Y:S01]  /*0160*/  @!P1 IMAD R2, R0, 0x4, R5 ;  /* 0x0000000400029824 */ /* 0x000fe200078e0205 */
[----:B------:R-:W-:Y:S01]  /*0170*/  @!P1 LDS R3, [R5] ;  /* 0x0000000005039984 */ /* 0x000fe20000000800 */
[----:B------:R-:W-:-:S04]  /*0180*/  MOV R0, R8 ;  /* 0x0000000800007202 */ /* 0x000fc80000000f00 */
[----:B------:R-:W0:Y:S02]  /*0190*/  @!P1 LDS R2, [R2] ;  /* 0x0000000002029984 */ /* 0x000e240000000800 */
[----:B0-----:R-:W-:-:S05]  /*01a0*/  @!P1 IADD3 R4, PT, PT, R2, R3, RZ ;  /* 0x0000000302049210 */ /* 0x001fca0007ffe0ff */
[----:B------:R1:W-:Y:S01]  /*01b0*/  @!P1 STS [R5], R4 ;  /* 0x0000000405009388 */ /* 0x0003e20000000800 */
[----:B------:R-:W-:Y:S01]  /*01c0*/  BAR.SYNC.DEFER_BLOCKING 0x0 ;  /* 0x0000000000007b1d */ /* 0x000fe20000010000 */
[----:B------:R-:W-:-:S13]  /*01d0*/  ISETP.GE.U32.AND P1, PT, R8, UR8, PT ;  /* 0x0000000808007c0c */ /* 0x000fda000bf26070 */
[----:B-1----:R-:W-:Y:S05]  /*01e0*/  @!P1 BRA `(.L_x_4) ;  /* 0xfffffffc00d09947 */ /* 0x002fea000383ffff */
.L_x_3:
        /* <DEDUP_REMOVED lines=9> */
.L_x_5:
        /* <DEDUP_REMOVED lines=16> */
.L_x_15:


//--------------------- .text._Z17dotProdGPUShared2PiS_S_i --------------------------
	.section	.text._Z17dotProdGPUShared2PiS_S_i,"ax",@progbits
	.align	128
        .global         _Z17dotProdGPUShared2PiS_S_i
        .type           _Z17dotProdGPUShared2PiS_S_i,@function
        .size           _Z17dotProdGPUShared2PiS_S_i,(.L_x_16 - _Z17dotProdGPUShared2PiS_S_i)
        .other          _Z17dotProdGPUShared2PiS_S_i,@"STO_CUDA_ENTRY STV_DEFAULT"
_Z17dotProdGPUShared2PiS_S_i:
.text._Z17dotProdGPUShared2PiS_S_i:
[----:B------:R-:W-:Y:S01]  /*0000*/  LDC R1, c[0x0][0x37c] ;  /* 0x0000df00ff017b82 */ /* 0x000fe20000000800 */
[----:B------:R-:W0:Y:S01]  /*0010*/  S2R R8, SR_TID.X ;  /* 0x0000000000087919 */ /* 0x000e220000002100 */
[----:B------:R-:W0:Y:S06]  /*0020*/  LDCU UR8, c[0x0][0x360] ;  /* 0x00006c00ff0877ac */ /* 0x000e2c0008000800 */
[----:B------:R-:W1:Y:S01]  /*0030*/  LDC.64 R2, c[0x0][0x380] ;  /* 0x0000e000ff027b82 */ /* 0x000e620000000a00 */
[----:B------:R-:W0:Y:S01]  /*0040*/  S2R R9, SR_CTAID.X ;  /* 0x0000000000097919 */ /* 0x000e220000002500 */
[----:B------:R-:W2:Y:S01]  /*0050*/  LDCU UR4, c[0x0][0x398] ;  /* 0x00007300ff0477ac */ /* 0x000ea20008000800 */
[----:B------:R-:W3:Y:S05]  /*0060*/  LDCU.64 UR6, c[0x0][0x358] ;  /* 0x00006b00ff0677ac */ /* 0x000eea0008000a00 */
[----:B------:R-:W4:Y:S01]  /*0070*/  LDC.64 R4, c[0x0][0x388] ;  /* 0x0000e200ff047b82 */ /* 0x000f220000000a00 */
[----:B0-----:R-:W-:-:S05]  /*0080*/  IMAD R7, R9, UR8, R8 ;  /* 0x0000000809077c24 */ /* 0x001fca000f8e0208 */
[----:B--2---:R-:W-:-:S13]  /*0090*/  ISETP.GE.U32.AND P1, PT, R7, UR4, PT ;  /* 0x0000000407007c0c */ /* 0x004fda000bf26070 */
[----:B-1----:R-:W-:-:S04]  /*00a0*/  @!P1 IMAD.WIDE.U32 R2, R7, 0x4, R2 ;  /* 0x0000000407029825 */ /* 0x002fc800078e0002 */
[----:B----4-:R-:W-:Y:S02]  /*00b0*/  @!P1 IMAD.WIDE.U32 R4, R7, 0x4, R4 ;  /* 0x0000000407049825 */ /* 0x010fe400078e0004 */
[----:B---3--:R-:W2:Y:S04]  /*00c0*/  @!P1 LDG.E R2, desc[UR6][R2.64] ;  /* 0x0000000602029981 */ /* 0x008ea8000c1e1900 */
[----:B------:R-:W2:Y:S01]  /*00d0*/  @!P1 LDG.E R5, desc[UR6][R4.64] ;  /* 0x0000000604059981 */ /* 0x000ea2000c1e1900 */
[----:B------:R-:W0:Y:S01]  /*00e0*/  S2UR UR5, SR_CgaCtaId ;  /* 0x00000000000579c3 */ /* 0x000e220000008800 */
[----:B------:R-:W-:Y:S01]  /*00f0*/  IMAD.U32 R6, RZ, RZ, UR8 ;  /* 0x00000008ff067e24 */ /* 0x000fe2000f8e00ff */
[----:B------:R-:W-:Y:S01]  /*0100*/  UMOV UR4, 0x400 ;  /* 0x0000040000047882 */ /* 0x000fe20000000000 */
[----:B------:R-:W-:-:S03]  /*0110*/  ISETP.NE.AND P0, PT, R8, RZ, PT ;  /* 0x000000ff0800720c */ /* 0x000fc60003f05270 */
[----:B------:R-:W-:Y:S01]  /*0120*/  ISETP.GE.U32.AND P2, PT, R6, 0x2, PT ;  /* 0x000000020600780c */ /* 0x000fe20003f46070 */
[----:B0-----:R-:W-:-:S06]  /*0130*/  ULEA UR4, UR5, UR4, 0x18 ;  /* 0x0000000405047291 */ /* 0x001fcc000f8ec0ff */
[----:B------:R-:W-:Y:S01]  /*0140*/  LEA R0, R8, UR4, 0x2 ;  /* 0x0000000408007c11 */ /* 0x000fe2000f8e10ff */
[----:B--2---:R-:W-:-:S05]  /*0150*/  @!P1 IMAD R7, R2, R5, RZ ;  /* 0x0000000502079224 */ /* 0x004fca00078e02ff */
[----:B------:R0:W-:Y:S01]  /*0160*/  @!P1 STS [R0], R7 ;  /* 0x0000000700009388 */ /* 0x0001e20000000800 */
[----:B------:R-:W-:Y:S06]  /*0170*/  BAR.SYNC.DEFER_BLOCKING 0x0 ;  /* 0x0000000000007b1d */ /* 0x000fec0000010000 */
[----:B------:R-:W-:Y:S05]  /*0180*/  @!P2 BRA `(.L_x_6) ;  /* 0x00000000002ca947 */ /* 0x000fea0003800000 */
.L_x_7:
[----:B------:R-:W-:-:S04]  /*0190*/  SHF.R.U32.HI R5, RZ, 0x1, R6 ;  /* 0x00000001ff057819 */ /* 0x000fc80000011606 */
[----:B------:R-:W-:-:S13]  /*01a0*/  ISETP.GE.U32.AND P1, PT, R8, R5, PT ;  /* 0x000000050800720c */ /* 0x000fda0003f26070 */
[----:B------:R-:W-:Y:S01]  /*01b0*/  @!P1 IMAD R2, R5, 0x4, R0 ;  /* 0x0000000405029824 */ /* 0x000fe200078e0200 */
[----:B------:R-:W-:Y:S05]  /*01c0*/  @!P1 LDS R3, [R0] ;  /* 0x0000000000039984 */ /* 0x000fea0000000800 */
[----:B------:R-:W1:Y:S02]  /*01d0*/  @!P1 LDS R2, [R2] ;  /* 0x0000000002029984 */ /* 0x000e640000000800 */
[----:B-1----:R-:W-:-:S05]  /*01e0*/  @!P1 IADD3 R3, PT, PT, R2, R3, RZ ;  /* 0x0000000302039210 */ /* 0x002fca0007ffe0ff */
[----:B------:R1:W-:Y:S01]  /*01f0*/  @!P1 STS [R0], R3 ;  /* 0x0000000300009388 */ /* 0x0003e20000000800 */
[----:B------:R-:W-:Y:S01]  /*0200*/  BAR.SYNC.DEFER_BLOCKING 0x0 ;  /* 0x0000000000007b1d */ /* 0x000fe20000010000 */
[----:B------:R-:W-:Y:S01]  /*0210*/  ISETP.GT.U32.AND P1, PT, R6, 0x3, PT ;  /* 0x000000030600780c */ /* 0x000fe20003f24070 */
[----:B------:R-:W-:-:S12]  /*0220*/  IMAD.MOV.U32 R6, RZ, RZ, R5 ;  /* 0x000000ffff067224 */ /* 0x000fd800078e0005 */
[----:B-1----:R-:W-:Y:S05]  /*0230*/  @P1 BRA `(.L_x_7) ;  /* 0xfffffffc00d41947 */ /* 0x002fea000383ffff */
.L_x_6:
[----:B------:R-:W-:Y:S05]  /*0240*/  @P0 EXIT ;  /* 0x000000000000094d */ /* 0x000fea0003800000 */
[----:B------:R-:W1:Y:S01]  /*0250*/  S2UR UR5, SR_CgaCtaId ;  /* 0x00000000000579c3 */ /* 0x000e620000008800 */
[----:B------:R-:W-:-:S07]  /*0260*/  UMOV UR4, 0x400 ;  /* 0x0000040000047882 */ /* 0x000fce0000000000 */
[----:B------:R-:W2:Y:S01]  /*0270*/  LDC.64 R2, c[0x0][0x390] ;  /* 0x0000e400ff027b82 */ /* 0x000ea20000000a00 */
[----:B-1----:R-:W-:Y:S01]  /*0280*/  ULEA UR4, UR5, UR4, 0x18 ;  /* 0x0000000405047291 */ /* 0x002fe2000f8ec0ff */
[----:B--2---:R-:W-:-:S08]  /*0290*/  IMAD.WIDE.U32 R2, R9, 0x4, R2 ;  /* 0x0000000409027825 */ /* 0x004fd000078e0002 */
[----:B------:R-:W1:Y:S04]  /*02a0*/  LDS R5, [UR4] ;  /* 0x00000004ff057984 */ /* 0x000e680008000800 */
[----:B-1----:R-:W-:Y:S01]  /*02b0*/  STG.E desc[UR6][R2.64], R5 ;  /* 0x0000000502007986 */ /* 0x002fe2000c101906 */
[----:B------:R-:W-:Y:S05]  /*02c0*/  EXIT ;  /* 0x000000000000794d */ /* 0x000fea0003800000 */
.L_x_8:
        /* <DEDUP_REMOVED lines=11> */
.L_x_16:


//--------------------- .text._Z17dotProdGPUShared1PiS_S_i --------------------------
	.section	.text._Z17dotProdGPUShared1PiS_S_i,"ax",@progbits
	.align	128
        .global         _Z17dotProdGPUShared1PiS_S_i
        .type           _Z17dotProdGPUShared1PiS_S_i,@function
        .size           _Z17dotProdGPUShared1PiS_S_i,(.L_x_17 - _Z17dotProdGPUShared1PiS_S_i)
        .other          _Z17dotProdGPUShared1PiS_S_i,@"STO_CUDA_ENTRY STV_DEFAULT"
_Z17dotProdGPUShared1PiS_S_i:
.text._Z17dotProdGPUShared1PiS_S_i:
        /* <DEDUP_REMOVED lines=15> */
[----:B------:R-:W-:Y:S01]  /*00f0*/  UMOV UR4, 0x400 ;  /* 0x0000040000047882 */ /* 0x000fe20000000000 */
[----:B------:R-:W-:Y:S01]  /*0100*/  UISETP.GE.U32.AND UP0, UPT, UR8, 0x2, UPT ;  /* 0x000000020800788c */ /* 0x000fe2000bf06070 */
[----:B------:R-:W-:Y:S01]  /*0110*/  ISETP.NE.AND P0, PT, R9, RZ, PT ;  /* 0x000000ff0900720c */ /* 0x000fe20003f05270 */
[----:B0-----:R-:W-:-:S06]  /*0120*/  ULEA UR4, UR5, UR4, 0x18 ;  /* 0x0000000405047291 */ /* 0x001fcc000f8ec0ff */
[----:B------:R-:W-:Y:S01]  /*0130*/  LEA R0, R9, UR4, 0x2 ;  /* 0x0000000409007c11 */ /* 0x000fe2000f8e10ff */
[----:B--2---:R-:W-:-:S05]  /*0140*/  @!P1 IMAD R7, R2, R5, RZ ;  /* 0x0000000502079224 */ /* 0x004fca00078e02ff */
[----:B------:R0:W-:Y:S01]  /*0150*/  @!P1 STS [R0], R7 ;  /* 0x0000000700009388 */ /* 0x0001e20000000800 */
[----:B------:R-:W-:Y:S06]  /*0160*/  BAR.SYNC.DEFER_BLOCKING 0x0 ;  /* 0x0000000000007b1d */ /* 0x000fec0000010000 */
[----:B------:R-:W-:Y:S05]  /*0170*/  BRA.U !UP0, `(.L_x_9) ;  /* 0x0000000108347547 */ /* 0x000fea000b800000 */
[----:B------:R-:W-:-:S07]  /*0180*/  IMAD.MOV.U32 R3, RZ, RZ, 0x1 ;  /* 0x00000001ff037424 */ /* 0x000fce00078e00ff */
.L_x_10:
[----:B------:R-:W-:-:S05]  /*0190*/  IMAD.SHL.U32 R4, R3, 0x2, RZ ;  /* 0x0000000203047824 */ /* 0x000fca00078e00ff */
[----:B------:R-:W-:-:S04]  /*01a0*/  IADD3 R2, PT, PT, R4, -0x1, RZ ;  /* 0xffffffff04027810 */ /* 0x000fc80007ffe0ff */
[----:B------:R-:W-:-:S13]  /*01b0*/  LOP3.LUT P1, RZ, R2, R9, RZ, 0xc0, !PT ;  /* 0x0000000902ff7212 */ /* 0x000fda000782c0ff */
[----:B------:R-:W-:Y:S02]  /*01c0*/  @!P1 IMAD R2, R3, 0x4, R0 ;  /* 0x0000000403029824 */ /* 0x000fe400078e0200 */
[----:B------:R-:W-:Y:S04]  /*01d0*/  @!P1 LDS R3, [R0] ;  /* 0x0000000000039984 */ /* 0x000fe80000000800 */
[----:B------:R-:W1:Y:S02]  /*01e0*/  @!P1 LDS R2, [R2] ;  /* 0x0000000002029984 */ /* 0x000e640000000800 */
[----:B-1----:R-:W-:Y:S02]  /*01f0*/  @!P1 IADD3 R5, PT, PT, R2, R3, RZ ;  /* 0x0000000302059210 */ /* 0x002fe40007ffe0ff */
[----:B------:R-:W-:-:S03]  /*0200*/  MOV R3, R4 ;  /* 0x0000000400037202 */ /* 0x000fc60000000f00 */
[----:B------:R1:W-:Y:S01]  /*0210*/  @!P1 STS [R0], R5 ;  /* 0x0000000500009388 */ /* 0x0003e20000000800 */
[----:B------:R-:W-:Y:S01]  /*0220*/  BAR.SYNC.DEFER_BLOCKING 0x0 ;  /* 0x0000000000007b1d */ /* 0x000fe20000010000 */
[----:B------:R-:W-:-:S13]  /*0230*/  ISETP.GE.U32.AND P1, PT, R4, UR8, PT ;  /* 0x0000000804007c0c */ /* 0x000fda000bf26070 */
[----:B-1----:R-:W-:Y:S05]  /*0240*/  @!P1 BRA `(.L_x_10) ;  /* 0xfffffffc00d09947 */ /* 0x002fea000383ffff */
.L_x_9:
        /* <DEDUP_REMOVED lines=9> */
.L_x_11:
        /* <DEDUP_REMOVED lines=10> */
.L_x_17:


//--------------------- .text._Z16dotProdGPUSharedPiS_i --------------------------
	.section	.text._Z16dotProdGPUSharedPiS_i,"ax",@progbits
	.align	128
        .global         _Z16dotProdGPUSharedPiS_i
        .type           _Z16dotProdGPUSharedPiS_i,@function
        .size           _Z16dotProdGPUSharedPiS_i,(.L_x_18 - _Z16dotProdGPUSharedPiS_i)
        .other          _Z16dotProdGPUSharedPiS_i,@"STO_CUDA_ENTRY STV_DEFAULT"
_Z16dotProdGPUSharedPiS_i:
.text._Z16dotProdGPUSharedPiS_i:
[----:B------:R-:W-:Y:S01]  /*0000*/  LDC R1, c[0x0][0x37c] ;  /* 0x0000df00ff017b82 */ /* 0x000fe20000000800 */
[----:B------:R-:W0:Y:S07]  /*0010*/  S2R R0, SR_TID.X ;  /* 0x0000000000007919 */ /* 0x000e2e0000002100 */
[----:B------:R-:W0:Y:S01]  /*0020*/  S2UR UR4, SR_CTAID.X ;  /* 0x00000000000479c3 */ /* 0x000e220000002500 */
[----:B------:R-:W1:Y:S07]  /*0030*/  LDCU UR5, c[0x0][0x390] ;  /* 0x00007200ff0577ac */ /* 0x000e6e0008000800 */
[----:B------:R-:W0:Y:S02]  /*0040*/  LDC R7, c[0x0][0x360] ;  /* 0x0000d800ff077b82 */ /* 0x000e240000000800 */
[----:B0-----:R-:W-:-:S05]  /*0050*/  IMAD R7, R7, UR4, R0 ;  /* 0x0000000407077c24 */ /* 0x001fca000f8e0200 */
[----:B-1----:R-:W-:-:S13]  /*0060*/  ISETP.GE.AND P0, PT, R7, UR5, PT ;  /* 0x0000000507007c0c */ /* 0x002fda000bf06270 */
[----:B------:R-:W-:Y:S05]  /*0070*/  @P0 EXIT ;  /* 0x000000000000094d */ /* 0x000fea0003800000 */
[----:B------:R-:W0:Y:S01]  /*0080*/  LDC.64 R2, c[0x0][0x380] ;  /* 0x0000e000ff027b82 */ /* 0x000e220000000a00 */
[----:B------:R-:W1:Y:S07]  /*0090*/  LDCU.64 UR4, c[0x0][0x358] ;  /* 0x00006b00ff0477ac */ /* 0x000e6e0008000a00 */
[----:B------:R-:W2:Y:S01]  /*00a0*/  LDC.64 R4, c[0x0][0x388] ;  /* 0x0000e200ff047b82 */ /* 0x000ea20000000a00 */
[----:B0-----:R-:W-:-:S06]  /*00b0*/  IMAD.WIDE R2, R7, 0x4, R2 ;  /* 0x0000000407027825 */ /* 0x001fcc00078e0202 */
[----:B-1----:R-:W3:Y:S01]  /*00c0*/  LDG.E.CONSTANT R2, desc[UR4][R2.64] ;  /* 0x0000000402027981 */ /* 0x002ee2000c1e9900 */
[----:B--2---:R-:W-:-:S06]  /*00d0*/  IMAD.WIDE R4, R7, 0x4, R4 ;  /* 0x0000000407047825 */ /* 0x004fcc00078e0204 */
[----:B------:R-:W3:Y:S01]  /*00e0*/  LDG.E.CONSTANT R5, desc[UR4][R4.64] ;  /* 0x0000000404057981 */ /* 0x000ee2000c1e9900 */
[----:B------:R-:W0:Y:S01]  /*00f0*/  S2UR UR5, SR_CgaCtaId ;  /* 0x00000000000579c3 */ /* 0x000e220000008800 */
[----:B------:R-:W-:Y:S02]  /*0100*/  UMOV UR4, 0x400 ;  /* 0x0000040000047882 */ /* 0x000fe40000000000 */
[----:B0-----:R-:W-:-:S06]  /*0110*/  ULEA UR4, UR5, UR4, 0x18 ;  /* 0x0000000405047291 */ /* 0x001fcc000f8ec0ff */
[----:B------:R-:W-:Y:S02]  /*0120*/  LEA R7, R0, UR4, 0x2 ;  /* 0x0000000400077c11 */ /* 0x000fe4000f8e10ff */
[----:B---3--:R-:W-:-:S05]  /*0130*/  IADD3 R0, PT, PT, R2, R5, RZ ;  /* 0x0000000502007210 */ /* 0x008fca0007ffe0ff */
[----:B------:R-:W-:Y:S01]  /*0140*/  STS [R7], R0 ;  /* 0x0000000007007388 */ /* 0x000fe20000000800 */
[----:B------:R-:W-:Y:S05]  /*0150*/  EXIT ;  /* 0x000000000000794d */ /* 0x000fea0003800000 */
.L_x_12:
        /* <DEDUP_REMOVED lines=10> */
.L_x_18:


//--------------------- .text._Z10dotProdGPUPiS_S_i --------------------------
	.section	.text._Z10dotProdGPUPiS_S_i,"ax",@progbits
	.align	128
        .global         _Z10dotProdGPUPiS_S_i
        .type           _Z10dotProdGPUPiS_S_i,@function
        .size           _Z10dotProdGPUPiS_S_i,(.L_x_19 - _Z10dotProdGPUPiS_S_i)
        .other          _Z10dotProdGPUPiS_S_i,@"STO_CUDA_ENTRY STV_DEFAULT"
_Z10dotProdGPUPiS_S_i:
.text._Z10dotProdGPUPiS_S_i:
        /* <DEDUP_REMOVED lines=10> */
[----:B------:R-:W2:Y:S08]  /*00a0*/  LDC.64 R4, c[0x0][0x388] ;  /* 0x0000e200ff047b82 */ /* 0x000eb00000000a00 */
[----:B------:R-:W3:Y:S01]  /*00b0*/  LDC.64 R6, c[0x0][0x390] ;  /* 0x0000e400ff067b82 */ /* 0x000ee20000000a00 */
[----:B0-----:R-:W-:-:S06]  /*00c0*/  IMAD.WIDE R2, R9, 0x4, R2 ;  /* 0x0000000409027825 */ /* 0x001fcc00078e0202 */
[----:B-1----:R-:W4:Y:S01]  /*00d0*/  LDG.E R2, desc[UR4][R2.64] ;  /* 0x0000000402027981 */ /* 0x002f22000c1e1900 */
[----:B--2---:R-:W-:-:S06]  /*00e0*/  IMAD.WIDE R4, R9, 0x4, R4 ;  /* 0x0000000409047825 */ /* 0x004fcc00078e0204 */
[----:B------:R-:W4:Y:S01]  /*00f0*/  LDG.E R5, desc[UR4][R4.64] ;  /* 0x0000000404057981 */ /* 0x000f22000c1e1900 */
[----:B---3--:R-:W-:-:S04]  /*0100*/  IMAD.WIDE R6, R9, 0x4, R6 ;  /* 0x0000000409067825 */ /* 0x008fc800078e0206 */
[----:B----4-:R-:W-:-:S05]  /*0110*/  IMAD R9, R2, R5, RZ ;  /* 0x0000000502097224 */ /* 0x010fca00078e02ff */
[----:B------:R-:W-:Y:S01]  /*0120*/  STG.E desc[UR4][R6.64], R9 ;  /* 0x0000000906007986 */ /* 0x000fe2000c101904 */
[----:B------:R-:W-:Y:S05]  /*0130*/  EXIT ;  /* 0x000000000000794d */ /* 0x000fea0003800000 */
.L_x_13:
        /* <DEDUP_REMOVED lines=12> */
.L_x_19:


//--------------------- .nv.shared._Z7reduce2PiS_ --------------------------
	.section	.nv.shared._Z7reduce2PiS_,"aw",@nobits
	.sectionflags	@""
	.align	16
	.zero		1024


//--------------------- .nv.shared.reserved.0     --------------------------
	.section	.nv.shared.reserved.0,"aw",@nobits
	.weak		__nv_reservedSMEM_offset_0_alias
	.size		__nv_reservedSMEM_offset_0_alias, 0, 64
	.other		__nv_reservedSMEM_offset_0_alias,@"STO_CUDA_RESERVED_SHARED STV_DEFAULT"
__nv_reservedSMEM_offset_0_alias:
	.zero		0
	.zero		64


//--------------------- .nv.shared._Z7reduce1PiS_ --------------------------
	.section	.nv.shared._Z7reduce1PiS_,"aw",@nobits
	.sectionflags	@""
	.align	16
	.zero		1024


//--------------------- .nv.shared._Z17dotProdGPUShared2PiS_S_i --------------------------
	.section	.nv.shared._Z17dotProdGPUShared2PiS_S_i,"aw",@nobits
	.sectionflags	@""
	.align	16
	.zero		1024


//--------------------- .nv.shared._Z17dotProdGPUShared1PiS_S_i --------------------------
	.section	.nv.shared._Z17dotProdGPUShared1PiS_S_i,"aw",@nobits
	.sectionflags	@""
	.align	16
	.zero		1024


//--------------------- .nv.shared._Z16dotProdGPUSharedPiS_i --------------------------
	.section	.nv.shared._Z16dotProdGPUSharedPiS_i,"aw",@nobits
	.sectionflags	@""
	.align	16
	.zero		1024


//--------------------- .nv.shared._Z10dotProdGPUPiS_S_i --------------------------
	.section	.nv.shared._Z10dotProdGPUPiS_S_i,"aw",@nobits
	.sectionflags	@""
	.align	16
	.zero		1024


//--------------------- .nv.constant0._Z7reduce2PiS_ --------------------------
	.section	.nv.constant0._Z7reduce2PiS_,"a",@progbits
	.sectionflags	@""
	.align	4
.nv.constant0._Z7reduce2PiS_:
	.zero		912


//--------------------- .nv.constant0._Z7reduce1PiS_ --------------------------
	.section	.nv.constant0._Z7reduce1PiS_,"a",@progbits
	.sectionflags	@""
	.align	4
.nv.constant0._Z7reduce1PiS_:
	.zero		912


//--------------------- .nv.constant0._Z17dotProdGPUShared2PiS_S_i --------------------------
	.section	.nv.constant0._Z17dotProdGPUShared2PiS_S_i,"a",@progbits
	.sectionflags	@""
	.align	4
.nv.constant0._Z17dotProdGPUShared2PiS_S_i:
	.zero		924


//--------------------- .nv.constant0._Z17dotProdGPUShared1PiS_S_i --------------------------
	.section	.nv.constant0._Z17dotProdGPUShared1PiS_S_i,"a",@progbits
	.sectionflags	@""
	.align	4
.nv.constant0._Z17dotProdGPUShared1PiS_S_i:
	.zero		924


//--------------------- .nv.constant0._Z16dotProdGPUSharedPiS_i --------------------------
	.section	.nv.constant0._Z16dotProdGPUSharedPiS_i,"a",@progbits
	.sectionflags	@""
	.align	4
.nv.constant0._Z16dotProdGPUSharedPiS_i:
	.zero		916


//--------------------- .nv.constant0._Z10dotProdGPUPiS_S_i --------------------------
	.section	.nv.constant0._Z10dotProdGPUPiS_S_i,"a",@progbits
	.sectionflags	@""
	.align	4
.nv.constant0._Z10dotProdGPUPiS_S_i:
	.zero		924


//--------------------- SYMBOLS --------------------------

	.type		.nv.reservedSmem.offset0,@object
	.size		.nv.reservedSmem.offset0,0x4
	.type		.nv.reservedSmem.cap,@object
	.size		.nv.reservedSmem.cap,0x4
